	.headerflags	@"EF_CUDA_TEXMODE_UNIFIED EF_CUDA_64BIT_ADDRESS EF_CUDA_ACCELERATORS EF_CUDA_SM90 EF_CUDA_VIRTUAL_SM(EF_CUDA_SM90)"
	.elftype	@"ET_EXEC"


//--------------------- .nv.info                  --------------------------
	.section	.nv.info,"",@"SHT_CUDA_INFO"
	.align	4


	//----- nvinfo : EIATTR_REGCOUNT
	.align		4
        /*0000*/ 	.byte	0x04, 0x2f
        /*0002*/ 	.short	(.L_1 - .L_0)
	.align		4
.L_0:
        /*0004*/ 	.word	index@(triton_poi_fused_cat_3)
        /*0008*/ 	.word	0x00000016


	//----- nvinfo : EIATTR_MIN_STACK_SIZE
	.align		4
.L_1:
        /*000c*/ 	.byte	0x04, 0x12
        /*000e*/ 	.short	(.L_3 - .L_2)
	.align		4
.L_2:
        /*0010*/ 	.word	index@(triton_poi_fused_cat_3)
        /*0014*/ 	.word	0x00000000


	//----- nvinfo : EIATTR_FRAME_SIZE
	.align		4
.L_3:
        /*0018*/ 	.byte	0x04, 0x11
        /*001a*/ 	.short	(.L_5 - .L_4)
	.align		4
.L_4:
        /*001c*/ 	.word	index@(triton_poi_fused_cat_3)
        /*0020*/ 	.word	0x00000000


	//----- nvinfo : EIATTR_MIN_STACK_SIZE
	.align		4
.L_5:
        /*0024*/ 	.byte	0x04, 0x12
        /*0026*/ 	.short	(.L_7 - .L_6)
	.align		4
.L_6:
        /*0028*/ 	.word	index@(triton_poi_fused_cat_3)
        /*002c*/ 	.word	0x00000000
.L_7:


//--------------------- .nv.info.triton_poi_fused_cat_3 --------------------------
	.section	.nv.info.triton_poi_fused_cat_3,"",@"SHT_CUDA_INFO"
	.sectionflags	@""
	.align	4


	//----- nvinfo : EIATTR_CUDA_API_VERSION
	.align		4
        /*0000*/ 	.byte	0x04, 0x37
        /*0002*/ 	.short	(.L_9 - .L_8)
.L_8:
        /*0004*/ 	.word	0x0000007c


	//----- nvinfo : EIATTR_KPARAM_INFO
	.align		4
.L_9:
        /*0008*/ 	.byte	0x04, 0x17
        /*000a*/ 	.short	(.L_11 - .L_10)
.L_10:
        /*000c*/ 	.word	0x00000000
        /*0010*/ 	.short	0x0005
        /*0012*/ 	.short	0x0028
        /*0014*/ 	.byte	0x00, 0xf0, 0x11, 0x00


	//----- nvinfo : EIATTR_KPARAM_INFO
	.align		4
.L_11:
        /*0018*/ 	.byte	0x04, 0x17
        /*001a*/ 	.short	(.L_13 - .L_12)
.L_12:
        /*001c*/ 	.word	0x00000000
        /*0020*/ 	.short	0x0004
        /*0022*/ 	.short	0x0020
        /*0024*/ 	.byte	0x00, 0xf4, 0x21, 0x00


	//----- nvinfo : EIATTR_KPARAM_INFO
	.align		4
.L_13:
        /*0028*/ 	.byte	0x04, 0x17
        /*002a*/ 	.short	(.L_15 - .L_14)
.L_14:
        /*002c*/ 	.word	0x00000000
        /*0030*/ 	.short	0x0003
        /*0032*/ 	.short	0x0018
        /*0034*/ 	.byte	0x00, 0xf4, 0x21, 0x00


	//----- nvinfo : EIATTR_KPARAM_INFO
	.align		4
.L_15:
        /*0038*/ 	.byte	0x04, 0x17
        /*003a*/ 	.short	(.L_17 - .L_16)
.L_16:
        /*003c*/ 	.word	0x00000000
        /*0040*/ 	.short	0x0002
        /*0042*/ 	.short	0x0010
        /*0044*/ 	.byte	0x00, 0xf4, 0x21, 0x00


	//----- nvinfo : EIATTR_KPARAM_INFO
	.align		4
.L_17:
        /*0048*/ 	.byte	0x04, 0x17
        /*004a*/ 	.short	(.L_19 - .L_18)
.L_18:
        /*004c*/ 	.word	0x00000000
        /*0050*/ 	.short	0x0001
        /*0052*/ 	.short	0x0008
        /*0054*/ 	.byte	0x00, 0xf4, 0x21, 0x00


	//----- nvinfo : EIATTR_KPARAM_INFO
	.align		4
.L_19:
        /*0058*/ 	.byte	0x04, 0x17
        /*005a*/ 	.short	(.L_21 - .L_20)
.L_20:
        /*005c*/ 	.word	0x00000000
        /*0060*/ 	.short	0x0000
        /*0062*/ 	.short	0x0000
        /*0064*/ 	.byte	0x00, 0xf4, 0x21, 0x00


	//----- nvinfo : EIATTR_SPARSE_MMA_MASK
	.align		4
.L_21:
        /*0068*/ 	.byte	0x03, 0x50
        /*006a*/ 	.short	0x0000


	//----- nvinfo : EIATTR_MAXREG_COUNT
	.align		4
        /*006c*/ 	.byte	0x03, 0x1b
        /*006e*/ 	.short	0x00ff


	//----- nvinfo : EIATTR_EXIT_INSTR_OFFSETS
	.align		4
        /*0070*/ 	.byte	0x04, 0x1c
        /*0072*/ 	.short	(.L_23 - .L_22)


	//   ....[0]....
.L_22:
        /*0074*/ 	.word	0x00000340


	//   ....[1]....
        /*0078*/ 	.word	0x00000360


	//----- nvinfo : EIATTR_REQNTID
	.align		4
.L_23:
        /*007c*/ 	.byte	0x04, 0x10
        /*007e*/ 	.short	(.L_25 - .L_24)
.L_24:
        /*0080*/ 	.word	0x00000080
        /*0084*/ 	.word	0x00000001
        /*0088*/ 	.word	0x00000001


	//----- nvinfo : EIATTR_CBANK_PARAM_SIZE
	.align		4
.L_25:
        /*008c*/ 	.byte	0x03, 0x19
        /*008e*/ 	.short	0x002c


	//----- nvinfo : EIATTR_PARAM_CBANK
	.align		4
        /*0090*/ 	.byte	0x04, 0x0a
        /*0092*/ 	.short	(.L_27 - .L_26)
	.align		4
.L_26:
        /*0094*/ 	.word	index@(.nv.constant0.triton_poi_fused_cat_3)
        /*0098*/ 	.short	0x0210
        /*009a*/ 	.short	0x002c


	//----- nvinfo : EIATTR_SW_WAR
	.align		4
.L_27:
        /*009c*/ 	.byte	0x04, 0x36
        /*009e*/ 	.short	(.L_29 - .L_28)
.L_28:
        /*00a0*/ 	.word	0x00000008
.L_29:


//--------------------- .nv.callgraph             --------------------------
	.section	.nv.callgraph,"",@"SHT_CUDA_CALLGRAPH"
	.align	4
	.sectionentsize	8
	.align		4
        /*0000*/ 	.word	0x00000000
	.align		4
        /*0004*/ 	.word	0xffffffff
	.align		4
        /*0008*/ 	.word	0x00000000
	.align		4
        /*000c*/ 	.word	0xfffffffe
	.align		4
        /*0010*/ 	.word	0x00000000
	.align		4
        /*0014*/ 	.word	0xfffffffd
	.align		4
        /*0018*/ 	.word	0x00000000
	.align		4
        /*001c*/ 	.word	0xfffffffc


//--------------------- .text.triton_poi_fused_cat_3 --------------------------
	.section	.text.triton_poi_fused_cat_3,"ax",@progbits
	.align	128
        .global         triton_poi_fused_cat_3
        .type           triton_poi_fused_cat_3,@function
        .size           triton_poi_fused_cat_3,(.L_x_1 - triton_poi_fused_cat_3)
        .other          triton_poi_fused_cat_3,@"STO_CUDA_ENTRY STV_DEFAULT"
triton_poi_fused_cat_3:
.text.triton_poi_fused_cat_3:
[----:B------:R-:W0:Y:S02]  /*0000*/  LDC R1, c[0x0][0x28] ;  /* 0x00000a00ff017b82 */ /* 0x000e240000000800 */
[----:B------:R-:W1:Y:S01]  /*0010*/  S2R R0, SR_TID.X ;  /* 0x0000000000007919 */ /* 0x000e620000002100 */
[----:B------:R-:W2:Y:S01]  /*0020*/  LDC.64 R6, c[0x0][0x218] ;  /* 0x00008600ff067b82 */ /* 0x000ea20000000a00 */
[----:B------:R-:W-:Y:S01]  /*0030*/  ULDC.64 UR4, c[0x0][0x220] ;  /* 0x0000880000047ab9 */ /* 0x000fe20000000a00 */
[----:B------:R-:W3:Y:S06]  /*0040*/  S2R R3, SR_CTAID.X ;  /* 0x0000000000037919 */ /* 0x000eec0000002500 */
[----:B------:R-:W4:Y:S08]  /*0050*/  LDC.64 R8, c[0x0][0x210] ;  /* 0x00008400ff087b82 */ /* 0x000f300000000a00 */
[----:B------:R-:W5:Y:S01]  /*0060*/  LDC.64 R4, c[0x0][0x228] ;  /* 0x00008a00ff047b82 */ /* 0x000f620000000a00 */
[----:B-1----:R-:W-:-:S05]  /*0070*/  IMAD.SHL.U32 R0, R0, 0x2, RZ ;  /* 0x0000000200007824 */ /* 0x002fca00078e00ff */
[----:B------:R-:W-:-:S05]  /*0080*/  LOP3.LUT R0, R0, 0xfe, RZ, 0xc0, !PT ;  /* 0x000000fe00007812 */ /* 0x000fca00078ec0ff */
[----:B---3--:R-:W-:-:S05]  /*0090*/  IMAD R0, R3, 0x100, R0 ;  /* 0x0000010003007824 */ /* 0x008fca00078e0200 */
[----:B------:R-:W-:Y:S02]  /*00a0*/  SHF.R.S32.HI R3, RZ, 0x1f, R0 ;  /* 0x0000001fff037819 */ /* 0x000fe40000011400 */
[----:B------:R-:W-:Y:S02]  /*00b0*/  ISETP.GE.AND P0, PT, R0, 0x100, PT ;  /* 0x000001000000780c */ /* 0x000fe40003f06270 */
[----:B------:R-:W-:-:S04]  /*00c0*/  LEA.HI R3, R3, R0, RZ, 0x6 ;  /* 0x0000000003037211 */ /* 0x000fc800078f30ff */
[----:B------:R-:W-:Y:S02]  /*00d0*/  LOP3.LUT R11, R3, 0xffffffc0, RZ, 0xc0, !PT ;  /* 0xffffffc0030b7812 */ /* 0x000fe400078ec0ff */
[----:B------:R-:W-:-:S03]  /*00e0*/  SHF.R.S32.HI R3, RZ, 0x6, R3 ;  /* 0x00000006ff037819 */ /* 0x000fc60000011403 */
[C---:B------:R-:W-:Y:S02]  /*00f0*/  IMAD.IADD R15, R0.reuse, 0x1, -R11 ;  /* 0x00000001000f7824 */ /* 0x040fe400078e0a0b */
[----:B------:R-:W-:Y:S01]  /*0100*/  IMAD.SHL.U32 R10, R3, 0x20, RZ ;  /* 0x00000020030a7824 */ /* 0x000fe200078e00ff */
[----:B------:R-:W-:Y:S02]  /*0110*/  CS2R R2, SRZ ;  /* 0x0000000000027805 */ /* 0x000fe4000001ff00 */
[C---:B------:R-:W-:Y:S01]  /*0120*/  ISETP.GE.AND P1, PT, R15.reuse, 0x20, PT ;  /* 0x000000200f00780c */ /* 0x040fe20003f26270 */
[--C-:B------:R-:W-:Y:S01]  /*0130*/  IMAD.IADD R17, R15, 0x1, R10.reuse ;  /* 0x000000010f117824 */ /* 0x100fe200078e020a */
[----:B------:R-:W-:Y:S02]  /*0140*/  SHF.R.S32.HI R12, RZ, 0x1f, R10 ;  /* 0x0000001fff0c7819 */ /* 0x000fe4000001140a */
[----:B------:R-:W-:Y:S01]  /*0150*/  IADD3 R11, P3, R15, R10, RZ ;  /* 0x0000000a0f0b7210 */ /* 0x000fe20007f7e0ff */
[----:B----4-:R-:W-:Y:S01]  /*0160*/  IMAD.WIDE R8, R17, 0x4, R8 ;  /* 0x0000000411087825 */ /* 0x010fe200078e0208 */
[----:B------:R-:W-:-:S02]  /*0170*/  ISETP.LT.AND P2, PT, R0, 0x100, !P1 ;  /* 0x000001000000780c */ /* 0x000fc40004f41270 */
[C---:B------:R-:W-:Y:S01]  /*0180*/  LEA.HI.X.SX32 R14, R15.reuse, R12, 0x1, P3 ;  /* 0x0000000c0f0e7211 */ /* 0x040fe200018f0eff */
[C---:B--2---:R-:W-:Y:S01]  /*0190*/  IMAD.WIDE R12, R15.reuse, 0x4, R6 ;  /* 0x000000040f0c7825 */ /* 0x044fe200078e0206 */
[----:B------:R-:W-:Y:S02]  /*01a0*/  ISETP.GT.AND P3, PT, R15, 0x1f, !P0 ;  /* 0x0000001f0f00780c */ /* 0x000fe40004764270 */
[C---:B------:R-:W-:Y:S02]  /*01b0*/  LEA R10, P4, R11.reuse, UR4, 0x2 ;  /* 0x000000040b0a7c11 */ /* 0x040fe4000f8810ff */
[----:B------:R-:W-:Y:S02]  /*01c0*/  CS2R R16, SRZ ;  /* 0x0000000000107805 */ /* 0x000fe4000001ff00 */
[----:B------:R-:W-:Y:S01]  /*01d0*/  CS2R R18, SRZ ;  /* 0x0000000000127805 */ /* 0x000fe2000001ff00 */
[----:B------:R-:W1:Y:S01]  /*01e0*/  LDC.64 R6, c[0x0][0x230] ;  /* 0x00008c00ff067b82 */ /* 0x000e620000000a00 */
[----:B------:R-:W-:Y:S01]  /*01f0*/  LEA.HI.X R11, R11, UR5, R14, 0x2, P4 ;  /* 0x000000050b0b7c11 */ /* 0x000fe2000a0f140e */
[----:B-----5:R-:W-:Y:S01]  /*0200*/  IMAD.WIDE R14, R15, 0x4, R4 ;  /* 0x000000040f0e7825 */ /* 0x020fe200078e0204 */
[----:B------:R-:W-:Y:S01]  /*0210*/  CS2R R4, SRZ ;  /* 0x0000000000047805 */ /* 0x000fe2000001ff00 */
[----:B------:R-:W-:-:S02]  /*0220*/  ULDC.64 UR4, c[0x0][0x208] ;  /* 0x0000820000047ab9 */ /* 0x000fc40000000a00 */
[----:B------:R-:W2:Y:S04]  /*0230*/  @P2 LDG.E.EL.64 R2, desc[UR4][R12.64] ;  /* 0x000000040c022981 */ /* 0x000ea8000c2e1b00 */
[----:B------:R-:W3:Y:S04]  /*0240*/  @P2 LDG.E.EL.64 R16, desc[UR4][R8.64] ;  /* 0x0000000408102981 */ /* 0x000ee8000c2e1b00 */
[----:B------:R-:W4:Y:S04]  /*0250*/  @P3 LDG.E.EL.64 R18, desc[UR4][R10.64+-0x80] ;  /* 0xffff80040a123981 */ /* 0x000f28000c2e1b00 */
[----:B------:R-:W5:Y:S01]  /*0260*/  @P3 LDG.E.EL.64 R4, desc[UR4][R14.64+-0x80] ;  /* 0xffff80040e043981 */ /* 0x000f62000c2e1b00 */
[----:B-1----:R-:W-:Y:S01]  /*0270*/  IMAD.WIDE R6, R0, 0x4, R6 ;  /* 0x0000000400067825 */ /* 0x002fe200078e0206 */
[----:B--2---:R-:W-:-:S02]  /*0280*/  SEL R2, R2, RZ, P2 ;  /* 0x000000ff02027207 */ /* 0x004fc40001000000 */
[----:B------:R-:W-:Y:S02]  /*0290*/  SEL R3, R3, RZ, P2 ;  /* 0x000000ff03037207 */ /* 0x000fe40001000000 */
[----:B---3--:R-:W-:Y:S02]  /*02a0*/  SEL R13, R16, RZ, P2 ;  /* 0x000000ff100d7207 */ /* 0x008fe40001000000 */
[----:B------:R-:W-:Y:S02]  /*02b0*/  SEL R12, R17, RZ, P2 ;  /* 0x000000ff110c7207 */ /* 0x000fe40001000000 */
[----:B----4-:R-:W-:Y:S01]  /*02c0*/  SEL R17, R18, RZ, P3 ;  /* 0x000000ff12117207 */ /* 0x010fe20001800000 */
[----:B------:R-:W-:Y:S01]  /*02d0*/  FADD R2, R13, R2 ;  /* 0x000000020d027221 */ /* 0x000fe20000000000 */
[----:B------:R-:W-:Y:S01]  /*02e0*/  SEL R16, R19, RZ, P3 ;  /* 0x000000ff13107207 */ /* 0x000fe20001800000 */
[----:B------:R-:W-:Y:S01]  /*02f0*/  FADD R3, R12, R3 ;  /* 0x000000030c037221 */ /* 0x000fe20000000000 */
[----:B-----5:R-:W-:-:S02]  /*0300*/  SEL R4, R4, RZ, P3 ;  /* 0x000000ff04047207 */ /* 0x020fc40001800000 */
[----:B------:R-:W-:-:S03]  /*0310*/  SEL R5, R5, RZ, P3 ;  /* 0x000000ff05057207 */ /* 0x000fc60001800000 */
[----:B------:R-:W-:Y:S02]  /*0320*/  @P1 FADD R2, R17, R4 ;  /* 0x0000000411021221 */ /* 0x000fe40000000000 */
[----:B------:R-:W-:Y:S01]  /*0330*/  @P1 FADD R3, R16, R5 ;  /* 0x0000000510031221 */ /* 0x000fe20000000000 */
[----:B------:R-:W-:Y:S06]  /*0340*/  @P0 EXIT ;  /* 0x000000000000094d */ /* 0x000fec0003800000 */
[----:B------:R-:W-:Y:S01]  /*0350*/  STG.E.64 desc[UR4][R6.64], R2 ;  /* 0x0000000206007986 */ /* 0x000fe2000c101b04 */
[----:B------:R-:W-:Y:S05]  /*0360*/  EXIT ;  /* 0x000000000000794d */ /* 0x000fea0003800000 */
.L_x_0:
[----:B------:R-:W-:-:S00]  /*0370*/  BRA `(.L_x_0) ;  /* 0xfffffffc00fc7947 */ /* 0x000fc0000383ffff */
[----:B------:R-:W-:-:S00]  /*0380*/  NOP ;  /* 0x0000000000007918 */ /* 0x000fc00000000000 */
[----:B------:R-:W-:-:S00]  /*0390*/  NOP ;  /* 0x0000000000007918 */ /* 0x000fc00000000000 */
[----:B------:R-:W-:-:S00]  /*03a0*/  NOP ;  /* 0x0000000000007918 */ /* 0x000fc00000000000 */
[----:B------:R-:W-:-:S00]  /*03b0*/  NOP ;  /* 0x0000000000007918 */ /* 0x000fc00000000000 */
[----:B------:R-:W-:-:S00]  /*03c0*/  NOP ;  /* 0x0000000000007918 */ /* 0x000fc00000000000 */
[----:B------:R-:W-:-:S00]  /*03d0*/  NOP ;  /* 0x0000000000007918 */ /* 0x000fc00000000000 */
[----:B------:R-:W-:-:S00]  /*03e0*/  NOP ;  /* 0x0000000000007918 */ /* 0x000fc00000000000 */
[----:B------:R-:W-:-:S00]  /*03f0*/  NOP ;  /* 0x0000000000007918 */ /* 0x000fc00000000000 */
.L_x_1:


//--------------------- .nv.constant0.triton_poi_fused_cat_3 --------------------------
	.section	.nv.constant0.triton_poi_fused_cat_3,"a",@progbits
	.sectionflags	@""
	.align	4
.nv.constant0.triton_poi_fused_cat_3:
	.zero		572
